//
// Generated by NVIDIA NVVM Compiler
//
// Compiler Build ID: CL-36424714
// Cuda compilation tools, release 13.0, V13.0.88
// Based on NVVM 20.0.0
//

.version 9.0
.target sm_100
.address_size 64

	// .globl	propagate_recurrent_errors_kernel

.visible .entry propagate_recurrent_errors_kernel(
	.param .u64 .ptr .align 1 propagate_recurrent_errors_kernel_param_0,
	.param .u64 .ptr .align 1 propagate_recurrent_errors_kernel_param_1,
	.param .u64 .ptr .align 1 propagate_recurrent_errors_kernel_param_2,
	.param .f32 propagate_recurrent_errors_kernel_param_3,
	.param .u32 propagate_recurrent_errors_kernel_param_4
)
{
	.reg .pred 	%p<15>;
	.reg .b32 	%r<29>;
	.reg .b32 	%f<72>;
	.reg .b64 	%rd<56>;

	ld.param.u64 	%rd12, [propagate_recurrent_errors_kernel_param_0];
	ld.param.u64 	%rd13, [propagate_recurrent_errors_kernel_param_1];
	ld.param.u64 	%rd14, [propagate_recurrent_errors_kernel_param_2];
	ld.param.f32 	%f22, [propagate_recurrent_errors_kernel_param_3];
	ld.param.u32 	%r12, [propagate_recurrent_errors_kernel_param_4];
	cvta.to.global.u64 	%rd1, %rd12;
	cvta.to.global.u64 	%rd2, %rd14;
	cvta.to.global.u64 	%rd3, %rd13;
	mov.u32 	%r13, %tid.x;
	mov.u32 	%r14, %ctaid.x;
	mov.u32 	%r15, %nctaid.x;
	mad.lo.s32 	%r16, %r13, %r15, %r14;
	mul.lo.s32 	%r17, %r12, %r16;
	cvt.s64.s32 	%rd4, %r17;
	setp.lt.s32 	%p1, %r12, 1;
	@%p1 bra 	$L__BB0_22;
	and.b32  	%r1, %r12, 3;
	setp.lt.u32 	%p2, %r12, 4;
	mov.f32 	%f65, 0f00000000;
	mov.u32 	%r28, %r12;
	@%p2 bra 	$L__BB0_13;
	add.s32 	%r26, %r12, -2;
	and.b32  	%r18, %r12, 2147483644;
	neg.s32 	%r25, %r18;
	mov.f32 	%f65, 0f00000000;
$L__BB0_3:
	.pragma "nounroll";
	add.s32 	%r19, %r26, 1;
	cvt.u64.u32 	%rd15, %r19;
	add.s64 	%rd5, %rd15, %rd4;
	shl.b64 	%rd16, %rd5, 2;
	add.s64 	%rd17, %rd3, %rd16;
	ld.global.f32 	%f2, [%rd17];
	abs.f32 	%f25, %f2;
	setp.eq.f32 	%p3, %f25, 0f7F800000;
	@%p3 bra 	$L__BB0_5;
	add.s64 	%rd19, %rd2, %rd16;
	ld.global.f32 	%f26, [%rd19];
	fma.rn.f32 	%f27, %f65, %f2, %f26;
	st.global.f32 	[%rd19], %f27;
	mul.f32 	%f28, %f22, %f27;
	add.s64 	%rd20, %rd1, %rd16;
	ld.global.f32 	%f29, [%rd20];
	div.rn.f32 	%f30, %f28, %f29;
	add.f32 	%f65, %f65, %f30;
$L__BB0_5:
	cvt.u64.u32 	%rd21, %r26;
	add.s64 	%rd6, %rd21, %rd4;
	shl.b64 	%rd22, %rd6, 2;
	add.s64 	%rd23, %rd3, %rd22;
	ld.global.f32 	%f5, [%rd23];
	abs.f32 	%f31, %f5;
	setp.eq.f32 	%p4, %f31, 0f7F800000;
	@%p4 bra 	$L__BB0_7;
	add.s64 	%rd25, %rd2, %rd22;
	ld.global.f32 	%f32, [%rd25];
	fma.rn.f32 	%f33, %f65, %f5, %f32;
	st.global.f32 	[%rd25], %f33;
	mul.f32 	%f34, %f22, %f33;
	add.s64 	%rd26, %rd1, %rd22;
	ld.global.f32 	%f35, [%rd26];
	div.rn.f32 	%f36, %f34, %f35;
	add.f32 	%f65, %f65, %f36;
$L__BB0_7:
	add.s32 	%r20, %r26, -1;
	cvt.u64.u32 	%rd27, %r20;
	add.s64 	%rd7, %rd27, %rd4;
	shl.b64 	%rd28, %rd7, 2;
	add.s64 	%rd29, %rd3, %rd28;
	ld.global.f32 	%f8, [%rd29];
	abs.f32 	%f37, %f8;
	setp.eq.f32 	%p5, %f37, 0f7F800000;
	@%p5 bra 	$L__BB0_9;
	add.s64 	%rd31, %rd2, %rd28;
	ld.global.f32 	%f38, [%rd31];
	fma.rn.f32 	%f39, %f65, %f8, %f38;
	st.global.f32 	[%rd31], %f39;
	mul.f32 	%f40, %f22, %f39;
	add.s64 	%rd32, %rd1, %rd28;
	ld.global.f32 	%f41, [%rd32];
	div.rn.f32 	%f42, %f40, %f41;
	add.f32 	%f65, %f65, %f42;
$L__BB0_9:
	add.s32 	%r21, %r26, -2;
	cvt.u64.u32 	%rd33, %r21;
	add.s64 	%rd8, %rd33, %rd4;
	shl.b64 	%rd34, %rd8, 2;
	add.s64 	%rd35, %rd3, %rd34;
	ld.global.f32 	%f11, [%rd35];
	abs.f32 	%f43, %f11;
	setp.eq.f32 	%p6, %f43, 0f7F800000;
	@%p6 bra 	$L__BB0_11;
	add.s64 	%rd37, %rd2, %rd34;
	ld.global.f32 	%f44, [%rd37];
	fma.rn.f32 	%f45, %f65, %f11, %f44;
	st.global.f32 	[%rd37], %f45;
	mul.f32 	%f46, %f22, %f45;
	add.s64 	%rd38, %rd1, %rd34;
	ld.global.f32 	%f47, [%rd38];
	div.rn.f32 	%f48, %f46, %f47;
	add.f32 	%f65, %f65, %f48;
$L__BB0_11:
	add.s32 	%r26, %r26, -4;
	add.s32 	%r25, %r25, 4;
	setp.ne.s32 	%p7, %r25, 0;
	@%p7 bra 	$L__BB0_3;
	add.s32 	%r28, %r26, 2;
$L__BB0_13:
	setp.eq.s32 	%p8, %r1, 0;
	@%p8 bra 	$L__BB0_22;
	setp.eq.s32 	%p9, %r1, 1;
	@%p9 bra 	$L__BB0_19;
	add.s32 	%r22, %r28, -1;
	cvt.u64.u32 	%rd39, %r22;
	add.s64 	%rd9, %rd39, %rd4;
	shl.b64 	%rd40, %rd9, 2;
	add.s64 	%rd41, %rd3, %rd40;
	ld.global.f32 	%f15, [%rd41];
	abs.f32 	%f49, %f15;
	setp.eq.f32 	%p10, %f49, 0f7F800000;
	@%p10 bra 	$L__BB0_17;
	add.s64 	%rd43, %rd2, %rd40;
	ld.global.f32 	%f50, [%rd43];
	fma.rn.f32 	%f51, %f65, %f15, %f50;
	st.global.f32 	[%rd43], %f51;
	mul.f32 	%f52, %f22, %f51;
	add.s64 	%rd44, %rd1, %rd40;
	ld.global.f32 	%f53, [%rd44];
	div.rn.f32 	%f54, %f52, %f53;
	add.f32 	%f65, %f65, %f54;
$L__BB0_17:
	add.s32 	%r28, %r28, -2;
	cvt.u64.u32 	%rd45, %r28;
	add.s64 	%rd10, %rd45, %rd4;
	shl.b64 	%rd46, %rd10, 2;
	add.s64 	%rd47, %rd3, %rd46;
	ld.global.f32 	%f18, [%rd47];
	abs.f32 	%f55, %f18;
	setp.eq.f32 	%p11, %f55, 0f7F800000;
	@%p11 bra 	$L__BB0_19;
	add.s64 	%rd49, %rd2, %rd46;
	ld.global.f32 	%f56, [%rd49];
	fma.rn.f32 	%f57, %f65, %f18, %f56;
	st.global.f32 	[%rd49], %f57;
	mul.f32 	%f58, %f22, %f57;
	add.s64 	%rd50, %rd1, %rd46;
	ld.global.f32 	%f59, [%rd50];
	div.rn.f32 	%f60, %f58, %f59;
	add.f32 	%f65, %f65, %f60;
$L__BB0_19:
	and.b32  	%r23, %r12, 1;
	setp.eq.b32 	%p12, %r23, 1;
	not.pred 	%p13, %p12;
	@%p13 bra 	$L__BB0_22;
	add.s32 	%r24, %r28, -1;
	cvt.u64.u32 	%rd51, %r24;
	add.s64 	%rd11, %rd51, %rd4;
	shl.b64 	%rd52, %rd11, 2;
	add.s64 	%rd53, %rd3, %rd52;
	ld.global.f32 	%f21, [%rd53];
	abs.f32 	%f61, %f21;
	setp.eq.f32 	%p14, %f61, 0f7F800000;
	@%p14 bra 	$L__BB0_22;
	add.s64 	%rd55, %rd2, %rd52;
	ld.global.f32 	%f62, [%rd55];
	fma.rn.f32 	%f63, %f65, %f21, %f62;
	st.global.f32 	[%rd55], %f63;
$L__BB0_22:
	ret;

}


// ===== COMPILED SASS (sm_100) =====

	.target	sm_100

	.elftype	@"ET_EXEC"


//--------------------- .note.nv.tkinfo           --------------------------
	.section	.note.nv.tkinfo,"",@"SHT_NOTE"
	.sectionflags	@"SHF_NOTE_NV_TKINFO"
	.tkinfo
        /*0018*/ 	.word	0x00000002
        /*0030*/ 	.string	""
        /*0030*/ 	.string	"ptxas"
        /*0030*/ 	.string	"Cuda compilation tools, release 13.0, V13.0.88"
        /*0030*/ 	.string	"Build cuda_13.0.r13.0/compiler.36424714_0"
        /*0030*/ 	.string	"-arch sm_100 -m 64 "



//--------------------- .note.nv.cuinfo           --------------------------
	.section	.note.nv.cuinfo,"",@"SHT_NOTE"
	.sectionflags	@"SHF_NOTE_NV_CUINFO"
        /*0018*/ 	.short	0x0002
        /*001a*/ 	.short	0x0064
        /*001c*/ 	.short	0x0082
	.zero		2


//--------------------- .nv.info                  --------------------------
	.section	.nv.info,"",@"SHT_CUDA_INFO"
	.align	4


	//----- nvinfo : EIATTR_REGCOUNT
	.align		4
        /*0000*/ 	.byte	0x04, 0x2f
        /*0002*/ 	.short	(.L_1 - .L_0)
	.align		4
.L_0:
        /*0004*/ 	.word	index@(propagate_recurrent_errors_kernel)
        /*0008*/ 	.word	0x00000013


	//----- nvinfo : EIATTR_FRAME_SIZE
	.align		4
.L_1:
        /*000c*/ 	.byte	0x04, 0x11
        /*000e*/ 	.short	(.L_3 - .L_2)
	.align		4
.L_2:
        /*0010*/ 	.word	index@($__internal_0_$__cuda_sm3x_div_rn_noftz_f32_slowpath)
        /*0014*/ 	.word	0x00000000


	//----- nvinfo : EIATTR_FRAME_SIZE
	.align		4
.L_3:
        /*0018*/ 	.byte	0x04, 0x11
        /*001a*/ 	.short	(.L_5 - .L_4)
	.align		4
.L_4:
        /*001c*/ 	.word	index@(propagate_recurrent_errors_kernel)
        /*0020*/ 	.word	0x00000000


	//----- nvinfo : EIATTR_MIN_STACK_SIZE
	.align		4
.L_5:
        /*0024*/ 	.byte	0x04, 0x12
        /*0026*/ 	.short	(.L_7 - .L_6)
	.align		4
.L_6:
        /*0028*/ 	.word	index@(propagate_recurrent_errors_kernel)
        /*002c*/ 	.word	0x00000000
.L_7:


//--------------------- .nv.compat                --------------------------
	.section	.nv.compat,"",@"SHT_CUDA_COMPAT_INFO"
	.align	4
        /*0000*/ 	.byte	0x02, 0x09, 0x00, 0x00, 0x02, 0x02, 0x01, 0x00, 0x02, 0x05, 0x05, 0x00, 0x03, 0x07, 0x01, 0x01
        /*0010*/ 	.byte	0x02, 0x03, 0x00, 0x00, 0x02, 0x06, 0x01, 0x00, 0x04, 0x0b, 0x08, 0x00, 0x01, 0x00, 0x00, 0x00
        /*0020*/ 	.byte	0x00, 0x00, 0x00, 0x00


//--------------------- .nv.info.propagate_recurrent_errors_kernel --------------------------
	.section	.nv.info.propagate_recurrent_errors_kernel,"",@"SHT_CUDA_INFO"
	.sectionflags	@""
	.align	4


	//----- nvinfo : EIATTR_CUDA_API_VERSION
	.align		4
        /*0000*/ 	.byte	0x04, 0x37
        /*0002*/ 	.short	(.L_9 - .L_8)
.L_8:
        /*0004*/ 	.word	0x00000082


	//----- nvinfo : EIATTR_KPARAM_INFO
	.align		4
.L_9:
        /*0008*/ 	.byte	0x04, 0x17
        /*000a*/ 	.short	(.L_11 - .L_10)
.L_10:
        /*000c*/ 	.word	0x00000000
        /*0010*/ 	.short	0x0004
        /*0012*/ 	.short	0x001c
        /*0014*/ 	.byte	0x00, 0xf0, 0x11, 0x00


	//----- nvinfo : EIATTR_KPARAM_INFO
	.align		4
.L_11:
        /*0018*/ 	.byte	0x04, 0x17
        /*001a*/ 	.short	(.L_13 - .L_12)
.L_12:
        /*001c*/ 	.word	0x00000000
        /*0020*/ 	.short	0x0003
        /*0022*/ 	.short	0x0018
        /*0024*/ 	.byte	0x00, 0xf0, 0x11, 0x00


	//----- nvinfo : EIATTR_KPARAM_INFO
	.align		4
.L_13:
        /*0028*/ 	.byte	0x04, 0x17
        /*002a*/ 	.short	(.L_15 - .L_14)
.L_14:
        /*002c*/ 	.word	0x00000000
        /*0030*/ 	.short	0x0002
        /*0032*/ 	.short	0x0010
        /*0034*/ 	.byte	0x00, 0xf5, 0x21, 0x00


	//----- nvinfo : EIATTR_KPARAM_INFO
	.align		4
.L_15:
        /*0038*/ 	.byte	0x04, 0x17
        /*003a*/ 	.short	(.L_17 - .L_16)
.L_16:
        /*003c*/ 	.word	0x00000000
        /*0040*/ 	.short	0x0001
        /*0042*/ 	.short	0x0008
        /*0044*/ 	.byte	0x00, 0xf5, 0x21, 0x00


	//----- nvinfo : EIATTR_KPARAM_INFO
	.align		4
.L_17:
        /*0048*/ 	.byte	0x04, 0x17
        /*004a*/ 	.short	(.L_19 - .L_18)
.L_18:
        /*004c*/ 	.word	0x00000000
        /*0050*/ 	.short	0x0000
        /*0052*/ 	.short	0x0000
        /*0054*/ 	.byte	0x00, 0xf5, 0x21, 0x00


	//----- nvinfo : EIATTR_SPARSE_MMA_MASK
	.align		4
.L_19:
        /*0058*/ 	.byte	0x03, 0x50
        /*005a*/ 	.short	0x0000


	//----- nvinfo : EIATTR_MAXREG_COUNT
	.align		4
        /*005c*/ 	.byte	0x03, 0x1b
        /*005e*/ 	.short	0x00ff


	//----- nvinfo : EIATTR_MERCURY_ISA_VERSION
	.align		4
        /*0060*/ 	.byte	0x03, 0x5f
        /*0062*/ 	.short	0x0101


	//----- nvinfo : EIATTR_VRC_CTA_INIT_COUNT
	.align		4
        /*0064*/ 	.byte	0x02, 0x4a
	.zero		1
	.zero		1


	//----- nvinfo : EIATTR_EXIT_INSTR_OFFSETS
	.align		4
        /*0068*/ 	.byte	0x04, 0x1c
        /*006a*/ 	.short	(.L_21 - .L_20)


	//   ....[0]....
.L_20:
        /*006c*/ 	.word	0x00000060


	//   ....[1]....
        /*0070*/ 	.word	0x00000aa0


	//   ....[2]....
        /*0074*/ 	.word	0x00001000


	//   ....[3]....
        /*0078*/ 	.word	0x000010b0


	//   ....[4]....
        /*007c*/ 	.word	0x00001120


	//----- nvinfo : EIATTR_CRS_STACK_SIZE
	.align		4
.L_21:
        /*0080*/ 	.byte	0x04, 0x1e
        /*0082*/ 	.short	(.L_23 - .L_22)
.L_22:
        /*0084*/ 	.word	0x00000000


	//----- nvinfo : EIATTR_CBANK_PARAM_SIZE
	.align		4
.L_23:
        /*0088*/ 	.byte	0x03, 0x19
        /*008a*/ 	.short	0x0020


	//----- nvinfo : EIATTR_PARAM_CBANK
	.align		4
        /*008c*/ 	.byte	0x04, 0x0a
        /*008e*/ 	.short	(.L_25 - .L_24)
	.align		4
.L_24:
        /*0090*/ 	.word	index@(.nv.constant0.propagate_recurrent_errors_kernel)
        /*0094*/ 	.short	0x0380
        /*0096*/ 	.short	0x0020


	//----- nvinfo : EIATTR_SW_WAR
	.align		4
.L_25:
        /*0098*/ 	.byte	0x04, 0x36
        /*009a*/ 	.short	(.L_27 - .L_26)
.L_26:
        /*009c*/ 	.word	0x00000008
.L_27:


//--------------------- .nv.callgraph             --------------------------
	.section	.nv.callgraph,"",@"SHT_CUDA_CALLGRAPH"
	.align	4
	.sectionentsize	8
	.align		4
        /*0000*/ 	.word	0x00000000
	.align		4
        /*0004*/ 	.word	0xffffffff
	.align		4
        /*0008*/ 	.word	0x00000000
	.align		4
        /*000c*/ 	.word	0xfffffffe
	.align		4
        /*0010*/ 	.word	0x00000000
	.align		4
        /*0014*/ 	.word	0xfffffffd
	.align		4
        /*0018*/ 	.word	0x00000000
	.align		4
        /*001c*/ 	.word	0xfffffffc


//--------------------- .text.propagate_recurrent_errors_kernel --------------------------
	.section	.text.propagate_recurrent_errors_kernel,"ax",@progbits
	.align	128
        .global         propagate_recurrent_errors_kernel
        .type           propagate_recurrent_errors_kernel,@function
        .size           propagate_recurrent_errors_kernel,(.L_x_38 - propagate_recurrent_errors_kernel)
        .other          propagate_recurrent_errors_kernel,@"STO_CUDA_ENTRY STV_DEFAULT"
propagate_recurrent_errors_kernel:
.text.propagate_recurrent_errors_kernel:
[----:B------:R-:W-:Y:S08]  /*0000*/  LDC R1, c[0x0][0x37c] ;  /* 0x0000df00ff017b82 */ /* 0x000ff00000000800 */
[----:B------:R-:W0:Y:S01]  /*0010*/  LDC R9, c[0x0][0x39c] ;  /* 0x0000e700ff097b82 */ /* 0x000e220000000800 */
[----:B------:R-:W1:Y:S07]  /*0020*/  S2R R2, SR_TID.X ;  /* 0x0000000000027919 */ /* 0x000e6e0000002100 */
[----:B------:R-:W2:Y:S08]  /*0030*/  LDC R3, c[0x0][0x370] ;  /* 0x0000dc00ff037b82 */ /* 0x000eb00000000800 */
[----:B------:R-:W3:Y:S01]  /*0040*/  S2UR UR4, SR_CTAID.X ;  /* 0x00000000000479c3 */ /* 0x000ee20000002500 */
[----:B0-----:R-:W-:-:S13]  /*0050*/  ISETP.GE.AND P0, PT, R9, 0x1, PT ;  /* 0x000000010900780c */ /* 0x001fda0003f06270 */
[----:B-123--:R-:W-:Y:S05]  /*0060*/  @!P0 EXIT ;  /* 0x000000000000894d */ /* 0x00efea0003800000 */
[----:B------:R-:W0:Y:S01]  /*0070*/  LDCU UR6, c[0x0][0x39c] ;  /* 0x00007380ff0677ac */ /* 0x000e220008000800 */
[C---:B------:R-:W-:Y:S01]  /*0080*/  ISETP.GE.U32.AND P0, PT, R9.reuse, 0x4, PT ;  /* 0x000000040900780c */ /* 0x040fe20003f06070 */
[----:B------:R-:W-:Y:S01]  /*0090*/  IMAD R2, R2, R3, UR4 ;  /* 0x0000000402027e24 */ /* 0x000fe2000f8e0203 */
[----:B------:R-:W-:Y:S01]  /*00a0*/  LOP3.LUT R11, R9, 0x3, RZ, 0xc0, !PT ;  /* 0x00000003090b7812 */ /* 0x000fe200078ec0ff */
[----:B------:R-:W1:Y:S01]  /*00b0*/  LDCU.64 UR4, c[0x0][0x358] ;  /* 0x00006b00ff0477ac */ /* 0x000e620008000a00 */
[----:B------:R-:W-:Y:S02]  /*00c0*/  IMAD.MOV.U32 R5, RZ, RZ, RZ ;  /* 0x000000ffff057224 */ /* 0x000fe400078e00ff */
[----:B------:R-:W-:-:S05]  /*00d0*/  IMAD R2, R2, R9, RZ ;  /* 0x0000000902027224 */ /* 0x000fca00078e02ff */
[----:B------:R-:W-:Y:S01]  /*00e0*/  SHF.R.S32.HI R4, RZ, 0x1f, R2 ;  /* 0x0000001fff047819 */ /* 0x000fe20000011402 */
[----:B0-----:R-:W-:Y:S01]  /*00f0*/  IMAD.U32 R7, RZ, RZ, UR6 ;  /* 0x00000006ff077e24 */ /* 0x001fe2000f8e00ff */
[----:B------:R-:W-:Y:S06]  /*0100*/  @!P0 BRA `(.L_x_0) ;  /* 0x0000000800608947 */ /* 0x000fec0003800000 */
[C---:B------:R-:W-:Y:S01]  /*0110*/  LOP3.LUT R6, R9.reuse, 0x7ffffffc, RZ, 0xc0, !PT ;  /* 0x7ffffffc09067812 */ /* 0x040fe200078ec0ff */
[----:B------:R-:W-:Y:S01]  /*0120*/  VIADD R7, R9, 0xfffffffe ;  /* 0xfffffffe09077836 */ /* 0x000fe20000000000 */
[----:B------:R-:W0:Y:S01]  /*0130*/  LDCU UR10, c[0x0][0x398] ;  /* 0x00007300ff0a77ac */ /* 0x000e220008000800 */
[----:B------:R-:W-:Y:S02]  /*0140*/  IMAD.MOV.U32 R5, RZ, RZ, RZ ;  /* 0x000000ffff057224 */ /* 0x000fe400078e00ff */
[----:B------:R-:W-:Y:S01]  /*0150*/  IMAD.MOV R6, RZ, RZ, -R6 ;  /* 0x000000ffff067224 */ /* 0x000fe200078e0a06 */
[----:B------:R-:W2:Y:S01]  /*0160*/  LDCU.64 UR6, c[0x0][0x388] ;  /* 0x00007100ff0677ac */ /* 0x000ea20008000a00 */
[----:B------:R-:W3:Y:S01]  /*0170*/  LDCU.64 UR8, c[0x0][0x390] ;  /* 0x00007200ff0877ac */ /* 0x000ee20008000a00 */
[----:B------:R-:W4:Y:S04]  /*0180*/  LDCU.64 UR12, c[0x0][0x380] ;  /* 0x00007000ff0c77ac */ /* 0x000f280008000a00 */
.L_x_17:
[----:B------:R-:W-:-:S05]  /*0190*/  VIADD R3, R7, 0x1 ;  /* 0x0000000107037836 */ /* 0x000fca0000000000 */
[----:B------:R-:W-:-:S05]  /*01a0*/  IADD3 R3, P0, PT, R2, R3, RZ ;  /* 0x0000000302037210 */ /* 0x000fca0007f1e0ff */
[----:B------:R-:W-:Y:S02]  /*01b0*/  IMAD.X R0, RZ, RZ, R4, P0 ;  /* 0x000000ffff007224 */ /* 0x000fe400000e0604 */
[----:B------:R-:W-:-:S03]  /*01c0*/  IMAD.SHL.U32 R12, R3, 0x4, RZ ;  /* 0x00000004030c7824 */ /* 0x000fc600078e00ff */
[----:B------:R-:W-:Y:S02]  /*01d0*/  SHF.L.U64.HI R3, R3, 0x2, R0 ;  /* 0x0000000203037819 */ /* 0x000fe40000010200 */
[----:B--2---:R-:W-:-:S04]  /*01e0*/  IADD3 R8, P0, PT, R12, UR6, RZ ;  /* 0x000000060c087c10 */ /* 0x004fc8000ff1e0ff */
[----:B------:R-:W-:-:S05]  /*01f0*/  IADD3.X R9, PT, PT, R3, UR7, RZ, P0, !PT ;  /* 0x0000000703097c10 */ /* 0x000fca00087fe4ff */
[----:B-1----:R-:W2:Y:S01]  /*0200*/  LDG.E R10, desc[UR4][R8.64] ;  /* 0x00000004080a7981 */ /* 0x002ea2000c1e1900 */
[----:B------:R-:W-:Y:S01]  /*0210*/  VIADD R6, R6, 0x4 ;  /* 0x0000000406067836 */ /* 0x000fe20000000000 */
[----:B------:R-:W-:Y:S04]  /*0220*/  BSSY.RECONVERGENT B2, `(.L_x_1) ;  /* 0x000001b000027945 */ /* 0x000fe80003800200 */
[----:B------:R-:W-:Y:S02]  /*0230*/  ISETP.NE.AND P2, PT, R6, RZ, PT ;  /* 0x000000ff0600720c */ /* 0x000fe40003f45270 */
[----:B--2---:R-:W-:-:S13]  /*0240*/  FSETP.NEU.AND P0, PT, |R10|, +INF , PT ;  /* 0x7f8000000a00780b */ /* 0x004fda0003f0d200 */
[----:B------:R-:W-:Y:S05]  /*0250*/  @!P0 BRA `(.L_x_2) ;  /* 0x00000000005c8947 */ /* 0x000fea0003800000 */
[----:B---3--:R-:W-:-:S04]  /*0260*/  IADD3 R8, P0, PT, R12, UR8, RZ ;  /* 0x000000080c087c10 */ /* 0x008fc8000ff1e0ff */
[----:B------:R-:W-:-:S05]  /*0270*/  IADD3.X R9, PT, PT, R3, UR9, RZ, P0, !PT ;  /* 0x0000000903097c10 */ /* 0x000fca00087fe4ff */
[----:B------:R-:W2:Y:S01]  /*0280*/  LDG.E R0, desc[UR4][R8.64] ;  /* 0x0000000408007981 */ /* 0x000ea2000c1e1900 */
[----:B----4-:R-:W-:-:S04]  /*0290*/  IADD3 R12, P0, PT, R12, UR12, RZ ;  /* 0x0000000c0c0c7c10 */ /* 0x010fc8000ff1e0ff */
[----:B------:R-:W-:Y:S01]  /*02a0*/  IADD3.X R13, PT, PT, R3, UR13, RZ, P0, !PT ;  /* 0x0000000d030d7c10 */ /* 0x000fe200087fe4ff */
[----:B--2---:R-:W-:-:S05]  /*02b0*/  FFMA R3, R5, R10, R0 ;  /* 0x0000000a05037223 */ /* 0x004fca0000000000 */
[----:B------:R1:W-:Y:S04]  /*02c0*/  STG.E desc[UR4][R8.64], R3 ;  /* 0x0000000308007986 */ /* 0x0003e8000c101904 */
[----:B------:R-:W2:Y:S01]  /*02d0*/  LDG.E R13, desc[UR4][R12.64] ;  /* 0x000000040c0d7981 */ /* 0x000ea2000c1e1900 */
[----:B0-----:R-:W-:Y:S01]  /*02e0*/  FMUL R0, R3, UR10 ;  /* 0x0000000a03007c20 */ /* 0x001fe20008400000 */
[----:B------:R-:W-:Y:S01]  /*02f0*/  BSSY.RECONVERGENT B3, `(.L_x_3) ;  /* 0x000000c000037945 */ /* 0x000fe20003800200 */
[----:B--2---:R-:W0:Y:S08]  /*0300*/  MUFU.RCP R10, R13 ;  /* 0x0000000d000a7308 */ /* 0x004e300000001000 */
[----:B------:R-:W2:Y:S01]  /*0310*/  FCHK P0, R0, R13 ;  /* 0x0000000d00007302 */ /* 0x000ea20000000000 */
[----:B0-----:R-:W-:-:S04]  /*0320*/  FFMA R15, -R13, R10, 1 ;  /* 0x3f8000000d0f7423 */ /* 0x001fc8000000010a */
[----:B------:R-:W-:-:S04]  /*0330*/  FFMA R15, R10, R15, R10 ;  /* 0x0000000f0a0f7223 */ /* 0x000fc8000000000a */
[----:B------:R-:W-:-:S04]  /*0340*/  FFMA R10, R0, R15, RZ ;  /* 0x0000000f000a7223 */ /* 0x000fc800000000ff */
[----:B------:R-:W-:-:S04]  /*0350*/  FFMA R14, -R13, R10, R0 ;  /* 0x0000000a0d0e7223 */ /* 0x000fc80000000100 */
[----:B------:R-:W-:Y:S01]  /*0360*/  FFMA R10, R15, R14, R10 ;  /* 0x0000000e0f0a7223 */ /* 0x000fe2000000000a */
[----:B-12---:R-:W-:Y:S06]  /*0370*/  @!P0 BRA `(.L_x_4) ;  /* 0x00000000000c8947 */ /* 0x006fec0003800000 */
[----:B------:R-:W-:Y:S01]  /*0380*/  IMAD.MOV.U32 R3, RZ, RZ, R13 ;  /* 0x000000ffff037224 */ /* 0x000fe200078e000d */
[----:B------:R-:W-:-:S07]  /*0390*/  MOV R8, 0x3b0 ;  /* 0x000003b000087802 */ /* 0x000fce0000000f00 */
[----:B------:R-:W-:Y:S05]  /*03a0*/  CALL.REL.NOINC `($__internal_0_$__cuda_sm3x_div_rn_noftz_f32_slowpath) ;  /* 0x0000000c00607944 */ /* 0x000fea0003c00000 */
.L_x_4:
[----:B------:R-:W-:Y:S05]  /*03b0*/  BSYNC.RECONVERGENT B3 ;  /* 0x0000000000037941 */ /* 0x000fea0003800200 */
.L_x_3:
[----:B------:R-:W-:-:S07]  /*03c0*/  FADD R5, R5, R10 ;  /* 0x0000000a05057221 */ /* 0x000fce0000000000 */
.L_x_2:
[----:B0--34-:R-:W-:Y:S05]  /*03d0*/  BSYNC.RECONVERGENT B2 ;  /* 0x0000000000027941 */ /* 0x019fea0003800200 */
.L_x_1:
[----:B------:R-:W-:-:S05]  /*03e0*/  IADD3 R0, P0, PT, R2, R7, RZ ;  /* 0x0000000702007210 */ /* 0x000fca0007f1e0ff */
[----:B------:R-:W-:Y:S02]  /*03f0*/  IMAD.X R3, RZ, RZ, R4, P0 ;  /* 0x000000ffff037224 */ /* 0x000fe400000e0604 */
[----:B------:R-:W-:-:S03]  /*0400*/  IMAD.SHL.U32 R12, R0, 0x4, RZ ;  /* 0x00000004000c7824 */ /* 0x000fc600078e00ff */
[----:B------:R-:W-:Y:S02]  /*0410*/  SHF.L.U64.HI R3, R0, 0x2, R3 ;  /* 0x0000000200037819 */ /* 0x000fe40000010203 */
[----:B------:R-:W-:-:S04]  /*0420*/  IADD3 R8, P0, PT, R12, UR6, RZ ;  /* 0x000000060c087c10 */ /* 0x000fc8000ff1e0ff */
[----:B------:R-:W-:-:S05]  /*0430*/  IADD3.X R9, PT, PT, R3, UR7, RZ, P0, !PT ;  /* 0x0000000703097c10 */ /* 0x000fca00087fe4ff */
[----:B------:R-:W2:Y:S01]  /*0440*/  LDG.E R10, desc[UR4][R8.64] ;  /* 0x00000004080a7981 */ /* 0x000ea2000c1e1900 */
[----:B------:R-:W-:Y:S01]  /*0450*/  BSSY.RECONVERGENT B2, `(.L_x_5) ;  /* 0x000001a000027945 */ /* 0x000fe20003800200 */
[----:B--2---:R-:W-:-:S13]  /*0460*/  FSETP.NEU.AND P0, PT, |R10|, +INF , PT ;  /* 0x7f8000000a00780b */ /* 0x004fda0003f0d200 */
[----:B------:R-:W-:Y:S05]  /*0470*/  @!P0 BRA `(.L_x_6) ;  /* 0x00000000005c8947 */ /* 0x000fea0003800000 */
[----:B------:R-:W-:-:S04]  /*0480*/  IADD3 R8, P0, PT, R12, UR8, RZ ;  /* 0x000000080c087c10 */ /* 0x000fc8000ff1e0ff */
[----:B------:R-:W-:-:S05]  /*0490*/  IADD3.X R9, PT, PT, R3, UR9, RZ, P0, !PT ;  /* 0x0000000903097c10 */ /* 0x000fca00087fe4ff */
[----:B------:R-:W2:Y:S01]  /*04a0*/  LDG.E R0, desc[UR4][R8.64] ;  /* 0x0000000408007981 */ /* 0x000ea2000c1e1900 */
[----:B------:R-:W-:-:S04]  /*04b0*/  IADD3 R12, P0, PT, R12, UR12, RZ ;  /* 0x0000000c0c0c7c10 */ /* 0x000fc8000ff1e0ff */
[----:B------:R-:W-:Y:S01]  /*04c0*/  IADD3.X R13, PT, PT, R3, UR13, RZ, P0, !PT ;  /* 0x0000000d030d7c10 */ /* 0x000fe200087fe4ff */
[----:B--2---:R-:W-:-:S05]  /*04d0*/  FFMA R3, R5, R10, R0 ;  /* 0x0000000a05037223 */ /* 0x004fca0000000000 */
[----:B------:R0:W-:Y:S04]  /*04e0*/  STG.E desc[UR4][R8.64], R3 ;  /* 0x0000000308007986 */ /* 0x0001e8000c101904 */
[----:B------:R-:W2:Y:S01]  /*04f0*/  LDG.E R13, desc[UR4][R12.64] ;  /* 0x000000040c0d7981 */ /* 0x000ea2000c1e1900 */
[----:B------:R-:W-:Y:S01]  /*0500*/  FMUL R0, R3, UR10 ;  /* 0x0000000a03007c20 */ /* 0x000fe20008400000 */
[----:B------:R-:W-:Y:S01]  /*0510*/  BSSY.RECONVERGENT B3, `(.L_x_7) ;  /* 0x000000c000037945 */ /* 0x000fe20003800200 */
[----:B--2---:R-:W1:Y:S08]  /*0520*/  MUFU.RCP R10, R13 ;  /* 0x0000000d000a7308 */ /* 0x004e700000001000 */
[----:B------:R-:W2:Y:S01]  /*0530*/  FCHK P0, R0, R13 ;  /* 0x0000000d00007302 */ /* 0x000ea20000000000 */
[----:B-1----:R-:W-:-:S04]  /*0540*/  FFMA R15, -R13, R10, 1 ;  /* 0x3f8000000d0f7423 */ /* 0x002fc8000000010a */
[----:B------:R-:W-:-:S04]  /*0550*/  FFMA R15, R10, R15, R10 ;  /* 0x0000000f0a0f7223 */ /* 0x000fc8000000000a */
[----:B------:R-:W-:-:S04]  /*0560*/  FFMA R10, R0, R15, RZ ;  /* 0x0000000f000a7223 */ /* 0x000fc800000000ff */
[----:B------:R-:W-:-:S04]  /*0570*/  FFMA R14, -R13, R10, R0 ;  /* 0x0000000a0d0e7223 */ /* 0x000fc80000000100 */
[----:B------:R-:W-:Y:S01]  /*0580*/  FFMA R10, R15, R14, R10 ;  /* 0x0000000e0f0a7223 */ /* 0x000fe2000000000a */
[----:B0-2---:R-:W-:Y:S06]  /*0590*/  @!P0 BRA `(.L_x_8) ;  /* 0x00000000000c8947 */ /* 0x005fec0003800000 */
[----:B------:R-:W-:Y:S01]  /*05a0*/  IMAD.MOV.U32 R3, RZ, RZ, R13 ;  /* 0x000000ffff037224 */ /* 0x000fe200078e000d */
[----:B------:R-:W-:-:S07]  /*05b0*/  MOV R8, 0x5d0 ;  /* 0x000005d000087802 */ /* 0x000fce0000000f00 */
[----:B------:R-:W-:Y:S05]  /*05c0*/  CALL.REL.NOINC `($__internal_0_$__cuda_sm3x_div_rn_noftz_f32_slowpath) ;  /* 0x0000000800d87944 */ /* 0x000fea0003c00000 */
.L_x_8:
[----:B------:R-:W-:Y:S05]  /*05d0*/  BSYNC.RECONVERGENT B3 ;  /* 0x0000000000037941 */ /* 0x000fea0003800200 */
.L_x_7:
[----:B------:R-:W-:-:S07]  /*05e0*/  FADD R5, R5, R10 ;  /* 0x0000000a05057221 */ /* 0x000fce0000000000 */
.L_x_6:
[----:B------:R-:W-:Y:S05]  /*05f0*/  BSYNC.RECONVERGENT B2 ;  /* 0x0000000000027941 */ /* 0x000fea0003800200 */
.L_x_5:
[----:B------:R-:W-:-:S05]  /*0600*/  VIADD R3, R7, 0xffffffff ;  /* 0xffffffff07037836 */ /* 0x000fca0000000000 */
        /* <DEDUP_REMOVED lines=31> */
.L_x_12:
[----:B------:R-:W-:Y:S05]  /*0800*/  BSYNC.RECONVERGENT B3 ;  /* 0x0000000000037941 */ /* 0x000fea0003800200 */
.L_x_11:
[----:B------:R-:W-:-:S07]  /*0810*/  FADD R5, R5, R10 ;  /* 0x0000000a05057221 */ /* 0x000fce0000000000 */
.L_x_10:
[----:B------:R-:W-:Y:S05]  /*0820*/  BSYNC.RECONVERGENT B2 ;  /* 0x0000000000027941 */ /* 0x000fea0003800200 */
.L_x_9:
        /* <DEDUP_REMOVED lines=32> */
.L_x_16:
[----:B------:R-:W-:Y:S05]  /*0a30*/  BSYNC.RECONVERGENT B3 ;  /* 0x0000000000037941 */ /* 0x000fea0003800200 */
.L_x_15:
[----:B------:R-:W-:-:S07]  /*0a40*/  FADD R5, R5, R10 ;  /* 0x0000000a05057221 */ /* 0x000fce0000000000 */
.L_x_14:
[----:B------:R-:W-:Y:S05]  /*0a50*/  BSYNC.RECONVERGENT B2 ;  /* 0x0000000000027941 */ /* 0x000fea0003800200 */
.L_x_13:
[----:B------:R-:W-:Y:S01]  /*0a60*/  VIADD R7, R7, 0xfffffffc ;  /* 0xfffffffc07077836 */ /* 0x000fe20000000000 */
[----:B------:R-:W-:Y:S06]  /*0a70*/  @P2 BRA `(.L_x_17) ;  /* 0xfffffff400c42947 */ /* 0x000fec000383ffff */
[----:B------:R-:W-:-:S07]  /*0a80*/  VIADD R7, R7, 0x2 ;  /* 0x0000000207077836 */ /* 0x000fce0000000000 */
.L_x_0:
[----:B------:R-:W-:-:S13]  /*0a90*/  ISETP.NE.AND P0, PT, R11, RZ, PT ;  /* 0x000000ff0b00720c */ /* 0x000fda0003f05270 */
[----:B-1----:R-:W-:Y:S05]  /*0aa0*/  @!P0 EXIT ;  /* 0x000000000000894d */ /* 0x002fea0003800000 */
[----:B------:R-:W-:-:S13]  /*0ab0*/  ISETP.NE.AND P0, PT, R11, 0x1, PT ;  /* 0x000000010b00780c */ /* 0x000fda0003f05270 */
[----:B------:R-:W-:Y:S05]  /*0ac0*/  @!P0 BRA `(.L_x_18) ;  /* 0x0000000400408947 */ /* 0x000fea0003800000 */
[----:B------:R-:W0:Y:S01]  /*0ad0*/  LDCU.64 UR6, c[0x0][0x388] ;  /* 0x00007100ff0677ac */ /* 0x000e220008000a00 */
[----:B------:R-:W-:-:S05]  /*0ae0*/  VIADD R3, R7, 0xffffffff ;  /* 0xffffffff07037836 */ /* 0x000fca0000000000 */
[----:B------:R-:W-:-:S05]  /*0af0*/  IADD3 R3, P0, PT, R2, R3, RZ ;  /* 0x0000000302037210 */ /* 0x000fca0007f1e0ff */
[----:B------:R-:W-:Y:S02]  /*0b00*/  IMAD.X R0, RZ, RZ, R4, P0 ;  /* 0x000000ffff007224 */ /* 0x000fe400000e0604 */
[----:B------:R-:W-:-:S03]  /*0b10*/  IMAD.SHL.U32 R10, R3, 0x4, RZ ;  /* 0x00000004030a7824 */ /* 0x000fc600078e00ff */
[----:B------:R-:W-:Y:S02]  /*0b20*/  SHF.L.U64.HI R3, R3, 0x2, R0 ;  /* 0x0000000203037819 */ /* 0x000fe40000010200 */
[----:B0-----:R-:W-:-:S04]  /*0b30*/  IADD3 R8, P0, PT, R10, UR6, RZ ;  /* 0x000000060a087c10 */ /* 0x001fc8000ff1e0ff */
[----:B------:R-:W-:-:S05]  /*0b40*/  IADD3.X R9, PT, PT, R3, UR7, RZ, P0, !PT ;  /* 0x0000000703097c10 */ /* 0x000fca00087fe4ff */
[----:B------:R-:W2:Y:S01]  /*0b50*/  LDG.E R13, desc[UR4][R8.64] ;  /* 0x00000004080d7981 */ /* 0x000ea2000c1e1900 */
[----:B------:R-:W-:Y:S01]  /*0b60*/  BSSY.RECONVERGENT B2, `(.L_x_19) ;  /* 0x000001e000027945 */ /* 0x000fe20003800200 */
[----:B--2---:R-:W-:-:S13]  /*0b70*/  FSETP.NEU.AND P0, PT, |R13|, +INF , PT ;  /* 0x7f8000000d00780b */ /* 0x004fda0003f0d200 */
[----:B------:R-:W-:Y:S05]  /*0b80*/  @!P0 BRA `(.L_x_20) ;  /* 0x00000000006c8947 */ /* 0x000fea0003800000 */
[----:B------:R-:W0:Y:S02]  /*0b90*/  LDCU.64 UR6, c[0x0][0x390] ;  /* 0x00007200ff0677ac */ /* 0x000e240008000a00 */
[----:B0-----:R-:W-:-:S04]  /*0ba0*/  IADD3 R8, P0, PT, R10, UR6, RZ ;  /* 0x000000060a087c10 */ /* 0x001fc8000ff1e0ff */
[C---:B------:R-:W-:Y:S01]  /*0bb0*/  IADD3.X R9, PT, PT, R3.reuse, UR7, RZ, P0, !PT ;  /* 0x0000000703097c10 */ /* 0x040fe200087fe4ff */
[----:B------:R-:W0:Y:S04]  /*0bc0*/  LDCU.64 UR6, c[0x0][0x380] ;  /* 0x00007000ff0677ac */ /* 0x000e280008000a00 */
[----:B------:R-:W2:Y:S01]  /*0bd0*/  LDG.E R0, desc[UR4][R8.64] ;  /* 0x0000000408007981 */ /* 0x000ea2000c1e1900 */
[----:B0-----:R-:W-:Y:S01]  /*0be0*/  IADD3 R10, P0, PT, R10, UR6, RZ ;  /* 0x000000060a0a7c10 */ /* 0x001fe2000ff1e0ff */
[----:B------:R-:W0:Y:S03]  /*0bf0*/  LDCU UR6, c[0x0][0x398] ;  /* 0x00007300ff0677ac */ /* 0x000e260008000800 */
        /* <DEDUP_REMOVED lines=17> */
[----:B------:R-:W-:-:S07]  /*0d10*/  IMAD.MOV.U32 R6, RZ, RZ, R10 ;  /* 0x000000ffff067224 */ /* 0x000fce00078e000a */
.L_x_22:
[----:B------:R-:W-:Y:S05]  /*0d20*/  BSYNC.RECONVERGENT B3 ;  /* 0x0000000000037941 */ /* 0x000fea0003800200 */
.L_x_21:
[----:B------:R-:W-:-:S07]  /*0d30*/  FADD R5, R6, R5 ;  /* 0x0000000506057221 */ /* 0x000fce0000000000 */
.L_x_20:
[----:B------:R-:W-:Y:S05]  /*0d40*/  BSYNC.RECONVERGENT B2 ;  /* 0x0000000000027941 */ /* 0x000fea0003800200 */
.L_x_19:
        /* <DEDUP_REMOVED lines=37> */
.L_x_25:
[----:B------:R-:W-:Y:S05]  /*0fa0*/  BSYNC.RECONVERGENT B3 ;  /* 0x0000000000037941 */ /* 0x000fea0003800200 */
.L_x_24:
[----:B------:R-:W-:-:S07]  /*0fb0*/  FADD R5, R6, R5 ;  /* 0x0000000506057221 */ /* 0x000fce0000000000 */
.L_x_23:
[----:B------:R-:W-:Y:S05]  /*0fc0*/  BSYNC.RECONVERGENT B2 ;  /* 0x0000000000027941 */ /* 0x000fea0003800200 */
.L_x_18:
[----:B------:R-:W0:Y:S02]  /*0fd0*/  LDC R0, c[0x0][0x39c] ;  /* 0x0000e700ff007b82 */ /* 0x000e240000000800 */
[----:B0-----:R-:W-:-:S04]  /*0fe0*/  LOP3.LUT R0, R0, 0x1, RZ, 0xc0, !PT ;  /* 0x0000000100007812 */ /* 0x001fc800078ec0ff */
[----:B------:R-:W-:-:S13]  /*0ff0*/  ISETP.NE.U32.AND P0, PT, R0, 0x1, PT ;  /* 0x000000010000780c */ /* 0x000fda0003f05070 */
[----:B------:R-:W-:Y:S05]  /*1000*/  @P0 EXIT ;  /* 0x000000000000094d */ /* 0x000fea0003800000 */
        /* <DEDUP_REMOVED lines=8> */
[----:B------:R-:W2:Y:S02]  /*1090*/  LDG.E R7, desc[UR4][R2.64] ;  /* 0x0000000402077981 */ /* 0x000ea4000c1e1900 */
[----:B--2---:R-:W-:-:S13]  /*10a0*/  FSETP.NEU.AND P0, PT, |R7|, +INF , PT ;  /* 0x7f8000000700780b */ /* 0x004fda0003f0d200 */
[----:B------:R-:W-:Y:S05]  /*10b0*/  @!P0 EXIT ;  /* 0x000000000000894d */ /* 0x000fea0003800000 */
[----:B------:R-:W0:Y:S02]  /*10c0*/  LDCU.64 UR6, c[0x0][0x390] ;  /* 0x00007200ff0677ac */ /* 0x000e240008000a00 */
[----:B0-----:R-:W-:-:S04]  /*10d0*/  IADD3 R2, P0, PT, R0, UR6, RZ ;  /* 0x0000000600027c10 */ /* 0x001fc8000ff1e0ff */
[----:B------:R-:W-:-:S05]  /*10e0*/  IADD3.X R3, PT, PT, R4, UR7, RZ, P0, !PT ;  /* 0x0000000704037c10 */ /* 0x000fca00087fe4ff */
[----:B------:R-:W2:Y:S02]  /*10f0*/  LDG.E R0, desc[UR4][R2.64] ;  /* 0x0000000402007981 */ /* 0x000ea4000c1e1900 */
[----:B--2---:R-:W-:-:S05]  /*1100*/  FFMA R5, R7, R5, R0 ;  /* 0x0000000507057223 */ /* 0x004fca0000000000 */
[----:B------:R-:W-:Y:S01]  /*1110*/  STG.E desc[UR4][R2.64], R5 ;  /* 0x0000000502007986 */ /* 0x000fe2000c101904 */
[----:B------:R-:W-:Y:S05]  /*1120*/  EXIT ;  /* 0x000000000000794d */ /* 0x000fea0003800000 */
        .weak           $__internal_0_$__cuda_sm3x_div_rn_noftz_f32_slowpath
        .type           $__internal_0_$__cuda_sm3x_div_rn_noftz_f32_slowpath,@function
        .size           $__internal_0_$__cuda_sm3x_div_rn_noftz_f32_slowpath,(.L_x_38 - $__internal_0_$__cuda_sm3x_div_rn_noftz_f32_slowpath)
$__internal_0_$__cuda_sm3x_div_rn_noftz_f32_slowpath:
[----:B------:R-:W-:Y:S01]  /*1130*/  SHF.R.U32.HI R10, RZ, 0x17, R3 ;  /* 0x00000017ff0a7819 */ /* 0x000fe20000011603 */
[----:B------:R-:W-:Y:S01]  /*1140*/  BSSY.RECONVERGENT B0, `(.L_x_26) ;  /* 0x0000062000007945 */ /* 0x000fe20003800200 */
[----:B------:R-:W-:Y:S02]  /*1150*/  SHF.R.U32.HI R9, RZ, 0x17, R0 ;  /* 0x00000017ff097819 */ /* 0x000fe40000011600 */
[----:B------:R-:W-:Y:S02]  /*1160*/  LOP3.LUT R10, R10, 0xff, RZ, 0xc0, !PT ;  /* 0x000000ff0a0a7812 */ /* 0x000fe400078ec0ff */
[----:B------:R-:W-:-:S03]  /*1170*/  LOP3.LUT R14, R9, 0xff, RZ, 0xc0, !PT ;  /* 0x000000ff090e7812 */ /* 0x000fc600078ec0ff */
[----:B------:R-:W-:Y:S02]  /*1180*/  VIADD R13, R10, 0xffffffff ;  /* 0xffffffff0a0d7836 */ /* 0x000fe40000000000 */
[----:B------:R-:W-:-:S03]  /*1190*/  VIADD R12, R14, 0xffffffff ;  /* 0xffffffff0e0c7836 */ /* 0x000fc60000000000 */
[----:B------:R-:W-:-:S04]  /*11a0*/  ISETP.GT.U32.AND P0, PT, R13, 0xfd, PT ;  /* 0x000000fd0d00780c */ /* 0x000fc80003f04070 */
[----:B------:R-:W-:-:S13]  /*11b0*/  ISETP.GT.U32.OR P0, PT, R12, 0xfd, P0 ;  /* 0x000000fd0c00780c */ /* 0x000fda0000704470 */
[----:B------:R-:W-:Y:S01]  /*11c0*/  @!P0 IMAD.MOV.U32 R9, RZ, RZ, RZ ;  /* 0x000000ffff098224 */ /* 0x000fe200078e00ff */
[----:B------:R-:W-:Y:S06]  /*11d0*/  @!P0 BRA `(.L_x_27) ;  /* 0x00000000005c8947 */ /* 0x000fec0003800000 */
[----:B------:R-:W-:Y:S02]  /*11e0*/  FSETP.GTU.FTZ.AND P0, PT, |R0|, +INF , PT ;  /* 0x7f8000000000780b */ /* 0x000fe40003f1c200 */
[----:B------:R-:W-:-:S04]  /*11f0*/  FSETP.GTU.FTZ.AND P1, PT, |R3|, +INF , PT ;  /* 0x7f8000000300780b */ /* 0x000fc80003f3c200 */
[----:B------:R-:W-:-:S13]  /*1200*/  PLOP3.LUT P0, PT, P0, P1, PT, 0xf8, 0x8f ;  /* 0x00000000008f781c */ /* 0x000fda0000703f70 */
[----:B------:R-:W-:Y:S05]  /*1210*/  @P0 BRA `(.L_x_28) ;  /* 0x00000004004c0947 */ /* 0x000fea0003800000 */
[----:B------:R-:W-:-:S13]  /*1220*/  LOP3.LUT P0, RZ, R3, 0x7fffffff, R0, 0xc8, !PT ;  /* 0x7fffffff03ff7812 */ /* 0x000fda000780c800 */
[----:B------:R-:W-:Y:S05]  /*1230*/  @!P0 BRA `(.L_x_29) ;  /* 0x00000004003c8947 */ /* 0x000fea0003800000 */
[C---:B------:R-:W-:Y:S02]  /*1240*/  FSETP.NEU.FTZ.AND P3, PT, |R0|.reuse, +INF , PT ;  /* 0x7f8000000000780b */ /* 0x040fe40003f7d200 */
[----:B------:R-:W-:Y:S02]  /*1250*/  FSETP.NEU.FTZ.AND P1, PT, |R3|, +INF , PT ;  /* 0x7f8000000300780b */ /* 0x000fe40003f3d200 */
[----:B------:R-:W-:-:S11]  /*1260*/  FSETP.NEU.FTZ.AND P0, PT, |R0|, +INF , PT ;  /* 0x7f8000000000780b */ /* 0x000fd60003f1d200 */
[----:B------:R-:W-:Y:S05]  /*1270*/  @!P1 BRA !P3, `(.L_x_29) ;  /* 0x00000004002c9947 */ /* 0x000fea0005800000 */
[----:B------:R-:W-:-:S04]  /*1280*/  LOP3.LUT P3, RZ, R0, 0x7fffffff, RZ, 0xc0, !PT ;  /* 0x7fffffff00ff7812 */ /* 0x000fc8000786c0ff */
[----:B------:R-:W-:-:S13]  /*1290*/  PLOP3.LUT P1, PT, P1, P3, PT, 0x2f, 0xf2 ;  /* 0x0000000000f2781c */ /* 0x000fda0000f26577 */
[----:B------:R-:W-:Y:S05]  /*12a0*/  @P1 BRA `(.L_x_30) ;  /* 0x0000000400181947 */ /* 0x000fea0003800000 */
[----:B------:R-:W-:-:S04]  /*12b0*/  LOP3.LUT P1, RZ, R3, 0x7fffffff, RZ, 0xc0, !PT ;  /* 0x7fffffff03ff7812 */ /* 0x000fc8000782c0ff */
[----:B------:R-:W-:-:S13]  /*12c0*/  PLOP3.LUT P0, PT, P0, P1, PT, 0x2f, 0xf2 ;  /* 0x0000000000f2781c */ /* 0x000fda0000702577 */
[----:B------:R-:W-:Y:S05]  /*12d0*/  @P0 BRA `(.L_x_31) ;  /* 0x0000000400000947 */ /* 0x000fea0003800000 */
[----:B------:R-:W-:Y:S02]  /*12e0*/  ISETP.GE.AND P0, PT, R12, RZ, PT ;  /* 0x000000ff0c00720c */ /* 0x000fe40003f06270 */
[----:B------:R-:W-:-:S11]  /*12f0*/  ISETP.GE.AND P1, PT, R13, RZ, PT ;  /* 0x000000ff0d00720c */ /* 0x000fd60003f26270 */
[----:B------:R-:W-:Y:S02]  /*1300*/  @P0 IMAD.MOV.U32 R9, RZ, RZ, RZ ;  /* 0x000000ffff090224 */ /* 0x000fe400078e00ff */
[----:B------:R-:W-:Y:S01]  /*1310*/  @!P0 FFMA R0, R0, 1.84467440737095516160e+19, RZ ;  /* 0x5f80000000008823 */ /* 0x000fe200000000ff */
[----:B------:R-:W-:Y:S02]  /*1320*/  @!P0 IMAD.MOV.U32 R9, RZ, RZ, -0x40 ;  /* 0xffffffc0ff098424 */ /* 0x000fe400078e00ff */
[----:B------:R-:W-:Y:S02]  /*1330*/  @!P1 FFMA R3, R3, 1.84467440737095516160e+19, RZ ;  /* 0x5f80000003039823 */ /* 0x000fe400000000ff */
[----:B------:R-:W-:-:S07]  /*1340*/  @!P1 VIADD R9, R9, 0x40 ;  /* 0x0000004009099836 */ /* 0x000fce0000000000 */
.L_x_27:
[----:B------:R-:W-:Y:S01]  /*1350*/  LEA R12, R10, 0xc0800000, 0x17 ;  /* 0xc08000000a0c7811 */ /* 0x000fe200078eb8ff */
[----:B------:R-:W-:Y:S04]  /*1360*/  BSSY.RECONVERGENT B1, `(.L_x_32) ;  /* 0x0000036000017945 */ /* 0x000fe80003800200 */
[----:B------:R-:W-:Y:S02]  /*1370*/  IMAD.IADD R12, R3, 0x1, -R12 ;  /* 0x00000001030c7824 */ /* 0x000fe400078e0a0c */
[----:B------:R-:W-:Y:S02]  /*1380*/  VIADD R3, R14, 0xffffff81 ;  /* 0xffffff810e037836 */ /* 0x000fe40000000000 */
[----:B------:R-:W0:Y:S01]  /*1390*/  MUFU.RCP R13, R12 ;  /* 0x0000000c000d7308 */ /* 0x000e220000001000 */
[----:B------:R-:W-:Y:S01]  /*13a0*/  FADD.FTZ R15, -R12, -RZ ;  /* 0x800000ff0c0f7221 */ /* 0x000fe20000010100 */
[C---:B------:R-:W-:Y:S01]  /*13b0*/  IMAD R0, R3.reuse, -0x800000, R0 ;  /* 0xff80000003007824 */ /* 0x040fe200078e0200 */
[----:B------:R-:W-:-:S05]  /*13c0*/  IADD3 R10, PT, PT, R3, 0x7f, -R10 ;  /* 0x0000007f030a7810 */ /* 0x000fca0007ffe80a */
[----:B------:R-:W-:Y:S02]  /*13d0*/  IMAD.IADD R10, R10, 0x1, R9 ;  /* 0x000000010a0a7824 */ /* 0x000fe400078e0209 */
[----:B0-----:R-:W-:-:S04]  /*13e0*/  FFMA R14, R13, R15, 1 ;  /* 0x3f8000000d0e7423 */ /* 0x001fc8000000000f */
[----:B------:R-:W-:-:S04]  /*13f0*/  FFMA R16, R13, R14, R13 ;  /* 0x0000000e0d107223 */ /* 0x000fc8000000000d */
[----:B------:R-:W-:-:S04]  /*1400*/  FFMA R13, R0, R16, RZ ;  /* 0x00000010000d7223 */ /* 0x000fc800000000ff */
[----:B------:R-:W-:-:S04]  /*1410*/  FFMA R14, R15, R13, R0 ;  /* 0x0000000d0f0e7223 */ /* 0x000fc80000000000 */
[----:B------:R-:W-:-:S04]  /*1420*/  FFMA R13, R16, R14, R13 ;  /* 0x0000000e100d7223 */ /* 0x000fc8000000000d */
[----:B------:R-:W-:-:S04]  /*1430*/  FFMA R14, R15, R13, R0 ;  /* 0x0000000d0f0e7223 */ /* 0x000fc80000000000 */
[----:B------:R-:W-:-:S05]  /*1440*/  FFMA R0, R16, R14, R13 ;  /* 0x0000000e10007223 */ /* 0x000fca000000000d */
[----:B------:R-:W-:-:S04]  /*1450*/  SHF.R.U32.HI R3, RZ, 0x17, R0 ;  /* 0x00000017ff037819 */ /* 0x000fc80000011600 */
[----:B------:R-:W-:-:S05]  /*1460*/  LOP3.LUT R3, R3, 0xff, RZ, 0xc0, !PT ;  /* 0x000000ff03037812 */ /* 0x000fca00078ec0ff */
[----:B------:R-:W-:-:S04]  /*1470*/  IMAD.IADD R15, R3, 0x1, R10 ;  /* 0x00000001030f7824 */ /* 0x000fc800078e020a */
[----:B------:R-:W-:-:S05]  /*1480*/  VIADD R3, R15, 0xffffffff ;  /* 0xffffffff0f037836 */ /* 0x000fca0000000000 */
[----:B------:R-:W-:-:S13]  /*1490*/  ISETP.GE.U32.AND P0, PT, R3, 0xfe, PT ;  /* 0x000000fe0300780c */ /* 0x000fda0003f06070 */
[----:B------:R-:W-:Y:S05]  /*14a0*/  @!P0 BRA `(.L_x_33) ;  /* 0x0000000000808947 */ /* 0x000fea0003800000 */
[----:B------:R-:W-:-:S13]  /*14b0*/  ISETP.GT.AND P0, PT, R15, 0xfe, PT ;  /* 0x000000fe0f00780c */ /* 0x000fda0003f04270 */
[----:B------:R-:W-:Y:S05]  /*14c0*/  @P0 BRA `(.L_x_34) ;  /* 0x00000000006c0947 */ /* 0x000fea0003800000 */
[----:B------:R-:W-:-:S13]  /*14d0*/  ISETP.GE.AND P0, PT, R15, 0x1, PT ;  /* 0x000000010f00780c */ /* 0x000fda0003f06270 */
[----:B------:R-:W-:Y:S05]  /*14e0*/  @P0 BRA `(.L_x_35) ;  /* 0x0000000000740947 */ /* 0x000fea0003800000 */
[----:B------:R-:W-:Y:S02]  /*14f0*/  ISETP.GE.AND P0, PT, R15, -0x18, PT ;  /* 0xffffffe80f00780c */ /* 0x000fe40003f06270 */
[----:B------:R-:W-:-:S11]  /*1500*/  LOP3.LUT R0, R0, 0x80000000, RZ, 0xc0, !PT ;  /* 0x8000000000007812 */ /* 0x000fd600078ec0ff */
[----:B------:R-:W-:Y:S05]  /*1510*/  @!P0 BRA `(.L_x_35) ;  /* 0x0000000000688947 */ /* 0x000fea0003800000 */
[CCC-:B------:R-:W-:Y:S01]  /*1520*/  FFMA.RZ R3, R16.reuse, R14.reuse, R13.reuse ;  /* 0x0000000e10037223 */ /* 0x1c0fe2000000c00d */
[C---:B------:R-:W-:Y:S02]  /*1530*/  VIADD R12, R15.reuse, 0x20 ;  /* 0x000000200f0c7836 */ /* 0x040fe40000000000 */
[CCC-:B------:R-:W-:Y:S01]  /*1540*/  FFMA.RM R10, R16.reuse, R14.reuse, R13.reuse ;  /* 0x0000000e100a7223 */ /* 0x1c0fe2000000400d */
[----:B------:R-:W-:Y:S02]  /*1550*/  ISETP.NE.AND P3, PT, R15, RZ, PT ;  /* 0x000000ff0f00720c */ /* 0x000fe40003f65270 */
[----:B------:R-:W-:Y:S01]  /*1560*/  LOP3.LUT R9, R3, 0x7fffff, RZ, 0xc0, !PT ;  /* 0x007fffff03097812 */ /* 0x000fe200078ec0ff */
[----:B------:R-:W-:Y:S01]  /*1570*/  FFMA.RP R3, R16, R14, R13 ;  /* 0x0000000e10037223 */ /* 0x000fe2000000800d */
[----:B------:R-:W-:Y:S01]  /*1580*/  IMAD.MOV R13, RZ, RZ, -R15 ;  /* 0x000000ffff0d7224 */ /* 0x000fe200078e0a0f */
[----:B------:R-:W-:Y:S02]  /*1590*/  ISETP.NE.AND P1, PT, R15, RZ, PT ;  /* 0x000000ff0f00720c */ /* 0x000fe40003f25270 */
[----:B------:R-:W-:-:S02]  /*15a0*/  LOP3.LUT R9, R9, 0x800000, RZ, 0xfc, !PT ;  /* 0x0080000009097812 */ /* 0x000fc400078efcff */
[----:B------:R-:W-:Y:S02]  /*15b0*/  FSETP.NEU.FTZ.AND P0, PT, R3, R10, PT ;  /* 0x0000000a0300720b */ /* 0x000fe40003f1d000 */
[----:B------:R-:W-:Y:S02]  /*15c0*/  SHF.L.U32 R12, R9, R12, RZ ;  /* 0x0000000c090c7219 */ /* 0x000fe400000006ff */
[----:B------:R-:W-:Y:S02]  /*15d0*/  SEL R10, R13, RZ, P3 ;  /* 0x000000ff0d0a7207 */ /* 0x000fe40001800000 */
[----:B------:R-:W-:Y:S02]  /*15e0*/  ISETP.NE.AND P1, PT, R12, RZ, P1 ;  /* 0x000000ff0c00720c */ /* 0x000fe40000f25270 */
[----:B------:R-:W-:Y:S02]  /*15f0*/  SHF.R.U32.HI R10, RZ, R10, R9 ;  /* 0x0000000aff0a7219 */ /* 0x000fe40000011609 */
[----:B------:R-:W-:-:S02]  /*1600*/  PLOP3.LUT P0, PT, P0, P1, PT, 0xf8, 0x8f ;  /* 0x00000000008f781c */ /* 0x000fc40000703f70 */
[----:B------:R-:W-:Y:S02]  /*1610*/  SHF.R.U32.HI R12, RZ, 0x1, R10 ;  /* 0x00000001ff0c7819 */ /* 0x000fe4000001160a */
[----:B------:R-:W-:-:S04]  /*1620*/  SEL R3, RZ, 0x1, !P0 ;  /* 0x00000001ff037807 */ /* 0x000fc80004000000 */
[----:B------:R-:W-:-:S04]  /*1630*/  LOP3.LUT R3, R3, 0x1, R12, 0xf8, !PT ;  /* 0x0000000103037812 */ /* 0x000fc800078ef80c */
[----:B------:R-:W-:-:S05]  /*1640*/  LOP3.LUT R3, R3, R10, RZ, 0xc0, !PT ;  /* 0x0000000a03037212 */ /* 0x000fca00078ec0ff */
[----:B------:R-:W-:-:S05]  /*1650*/  IMAD.IADD R3, R12, 0x1, R3 ;  /* 0x000000010c037824 */ /* 0x000fca00078e0203 */
[----:B------:R-:W-:Y:S01]  /*1660*/  LOP3.LUT R0, R3, R0, RZ, 0xfc, !PT ;  /* 0x0000000003007212 */ /* 0x000fe200078efcff */
[----:B------:R-:W-:Y:S06]  /*1670*/  BRA `(.L_x_35) ;  /* 0x0000000000107947 */ /* 0x000fec0003800000 */
.L_x_34:
[----:B------:R-:W-:-:S04]  /*1680*/  LOP3.LUT R0, R0, 0x80000000, RZ, 0xc0, !PT ;  /* 0x8000000000007812 */ /* 0x000fc800078ec0ff */
[----:B------:R-:W-:Y:S01]  /*1690*/  LOP3.LUT R0, R0, 0x7f800000, RZ, 0xfc, !PT ;  /* 0x7f80000000007812 */ /* 0x000fe200078efcff */
[----:B------:R-:W-:Y:S06]  /*16a0*/  BRA `(.L_x_35) ;  /* 0x0000000000047947 */ /* 0x000fec0003800000 */
.L_x_33:
[----:B------:R-:W-:-:S07]  /*16b0*/  IMAD R0, R10, 0x800000, R0 ;  /* 0x008000000a007824 */ /* 0x000fce00078e0200 */
.L_x_35:
[----:B------:R-:W-:Y:S05]  /*16c0*/  BSYNC.RECONVERGENT B1 ;  /* 0x0000000000017941 */ /* 0x000fea0003800200 */
.L_x_32:
[----:B------:R-:W-:Y:S05]  /*16d0*/  BRA `(.L_x_36) ;  /* 0x0000000000207947 */ /* 0x000fea0003800000 */
.L_x_31:
[----:B------:R-:W-:-:S04]  /*16e0*/  LOP3.LUT R0, R3, 0x80000000, R0, 0x48, !PT ;  /* 0x8000000003007812 */ /* 0x000fc800078e4800 */
[----:B------:R-:W-:Y:S01]  /*16f0*/  LOP3.LUT R0, R0, 0x7f800000, RZ, 0xfc, !PT ;  /* 0x7f80000000007812 */ /* 0x000fe200078efcff */
[----:B------:R-:W-:Y:S06]  /*1700*/  BRA `(.L_x_36) ;  /* 0x0000000000147947 */ /* 0x000fec0003800000 */
.L_x_30:
[----:B------:R-:W-:Y:S01]  /*1710*/  LOP3.LUT R0, R3, 0x80000000, R0, 0x48, !PT ;  /* 0x8000000003007812 */ /* 0x000fe200078e4800 */
[----:B------:R-:W-:Y:S06]  /*1720*/  BRA `(.L_x_36) ;  /* 0x00000000000c7947 */ /* 0x000fec0003800000 */
.L_x_29:
[----:B------:R-:W0:Y:S01]  /*1730*/  MUFU.RSQ R0, -QNAN ;  /* 0xffc0000000007908 */ /* 0x000e220000001400 */
[----:B------:R-:W-:Y:S05]  /*1740*/  BRA `(.L_x_36) ;  /* 0x0000000000047947 */ /* 0x000fea0003800000 */
.L_x_28:
[----:B------:R-:W-:-:S07]  /*1750*/  FADD.FTZ R0, R0, R3 ;  /* 0x0000000300007221 */ /* 0x000fce0000010000 */
.L_x_36:
[----:B------:R-:W-:Y:S05]  /*1760*/  BSYNC.RECONVERGENT B0 ;  /* 0x0000000000007941 */ /* 0x000fea0003800200 */
.L_x_26:
[----:B------:R-:W-:Y:S02]  /*1770*/  IMAD.MOV.U32 R9, RZ, RZ, 0x0 ;  /* 0x00000000ff097424 */ /* 0x000fe400078e00ff */
[----:B0-----:R-:W-:Y:S02]  /*1780*/  IMAD.MOV.U32 R10, RZ, RZ, R0 ;  /* 0x000000ffff0a7224 */ /* 0x001fe400078e0000 */
[----:B------:R-:W-:Y:S05]  /*1790*/  RET.REL.NODEC R8 `(propagate_recurrent_errors_kernel) ;  /* 0xffffffe808187950 */ /* 0x000fea0003c3ffff */
.L_x_37:
[----:B------:R-:W-:-:S00]  /*17a0*/  BRA `(.L_x_37) ;  /* 0xfffffffc00fc7947 */ /* 0x000fc0000383ffff */
[----:B------:R-:W-:-:S00]  /*17b0*/  NOP ;  /* 0x0000000000007918 */ /* 0x000fc00000000000 */
        /* <DEDUP_REMOVED lines=12> */
.L_x_38:


//--------------------- .nv.shared.reserved.0     --------------------------
	.section	.nv.shared.reserved.0,"aw",@nobits
	.weak		__nv_reservedSMEM_offset_0_alias
	.size		__nv_reservedSMEM_offset_0_alias, 0, 64
	.other		__nv_reservedSMEM_offset_0_alias,@"STO_CUDA_RESERVED_SHARED STV_DEFAULT"
__nv_reservedSMEM_offset_0_alias:
	.zero		0
	.zero		64


//--------------------- .nv.constant0.propagate_recurrent_errors_kernel --------------------------
	.section	.nv.constant0.propagate_recurrent_errors_kernel,"a",@progbits
	.sectionflags	@""
	.align	4
.nv.constant0.propagate_recurrent_errors_kernel:
	.zero		928


//--------------------- SYMBOLS --------------------------

	.type		.nv.reservedSmem.offset0,@object
	.size		.nv.reservedSmem.offset0,0x4
